	.headerflags	@"EF_CUDA_TEXMODE_UNIFIED EF_CUDA_64BIT_ADDRESS EF_CUDA_SM89 EF_CUDA_VIRTUAL_SM(EF_CUDA_SM89)"
	.elftype	@"ET_EXEC"


//--------------------- .nv.info                  --------------------------
	.section	.nv.info,"",@"SHT_CUDA_INFO"
	.align	4


	//----- nvinfo : EIATTR_REGCOUNT
	.align		4
        /*0000*/ 	.byte	0x04, 0x2f
        /*0002*/ 	.short	(.L_1 - .L_0)
	.align		4
.L_0:
        /*0004*/ 	.word	index@(triton__0d1d2d3d4de5de)
        /*0008*/ 	.word	0x0000001e


	//----- nvinfo : EIATTR_MAX_STACK_SIZE
	.align		4
.L_1:
        /*000c*/ 	.byte	0x04, 0x23
        /*000e*/ 	.short	(.L_3 - .L_2)
	.align		4
.L_2:
        /*0010*/ 	.word	index@(triton__0d1d2d3d4de5de)
        /*0014*/ 	.word	0x00000000


	//----- nvinfo : EIATTR_MIN_STACK_SIZE
	.align		4
.L_3:
        /*0018*/ 	.byte	0x04, 0x12
        /*001a*/ 	.short	(.L_5 - .L_4)
	.align		4
.L_4:
        /*001c*/ 	.word	index@(triton__0d1d2d3d4de5de)
        /*0020*/ 	.word	0x00000000


	//----- nvinfo : EIATTR_FRAME_SIZE
	.align		4
.L_5:
        /*0024*/ 	.byte	0x04, 0x11
        /*0026*/ 	.short	(.L_7 - .L_6)
	.align		4
.L_6:
        /*0028*/ 	.word	index@(triton__0d1d2d3d4de5de)
        /*002c*/ 	.word	0x00000000
.L_7:


//--------------------- .nv.info.triton__0d1d2d3d4de5de --------------------------
	.section	.nv.info.triton__0d1d2d3d4de5de,"",@"SHT_CUDA_INFO"
	.align	4


	//----- nvinfo : EIATTR_CUDA_API_VERSION
	.align		4
        /*0000*/ 	.byte	0x04, 0x37
        /*0002*/ 	.short	(.L_9 - .L_8)
.L_8:
        /*0004*/ 	.word	0x0000007b


	//----- nvinfo : EIATTR_PARAM_CBANK
	.align		4
.L_9:
        /*0008*/ 	.byte	0x04, 0x0a
        /*000a*/ 	.short	(.L_11 - .L_10)
	.align		4
.L_10:
        /*000c*/ 	.word	index@(.nv.constant0.triton__0d1d2d3d4de5de)
        /*0010*/ 	.short	0x0160
        /*0012*/ 	.short	0x0028


	//----- nvinfo : EIATTR_CBANK_PARAM_SIZE
	.align		4
.L_11:
        /*0014*/ 	.byte	0x03, 0x19
        /*0016*/ 	.short	0x0028


	//----- nvinfo : EIATTR_KPARAM_INFO
	.align		4
        /*0018*/ 	.byte	0x04, 0x17
        /*001a*/ 	.short	(.L_13 - .L_12)
.L_12:
        /*001c*/ 	.word	0x00000000
        /*0020*/ 	.short	0x0005
        /*0022*/ 	.short	0x0024
        /*0024*/ 	.byte	0x00, 0xf0, 0x11, 0x00


	//----- nvinfo : EIATTR_KPARAM_INFO
	.align		4
.L_13:
        /*0028*/ 	.byte	0x04, 0x17
        /*002a*/ 	.short	(.L_15 - .L_14)
.L_14:
        /*002c*/ 	.word	0x00000000
        /*0030*/ 	.short	0x0004
        /*0032*/ 	.short	0x0020
        /*0034*/ 	.byte	0x00, 0xf0, 0x11, 0x00


	//----- nvinfo : EIATTR_KPARAM_INFO
	.align		4
.L_15:
        /*0038*/ 	.byte	0x04, 0x17
        /*003a*/ 	.short	(.L_17 - .L_16)
.L_16:
        /*003c*/ 	.word	0x00000000
        /*0040*/ 	.short	0x0003
        /*0042*/ 	.short	0x0018
        /*0044*/ 	.byte	0x00, 0xf0, 0x21, 0x00


	//----- nvinfo : EIATTR_KPARAM_INFO
	.align		4
.L_17:
        /*0048*/ 	.byte	0x04, 0x17
        /*004a*/ 	.short	(.L_19 - .L_18)
.L_18:
        /*004c*/ 	.word	0x00000000
        /*0050*/ 	.short	0x0002
        /*0052*/ 	.short	0x0010
        /*0054*/ 	.byte	0x00, 0xf0, 0x21, 0x00


	//----- nvinfo : EIATTR_KPARAM_INFO
	.align		4
.L_19:
        /*0058*/ 	.byte	0x04, 0x17
        /*005a*/ 	.short	(.L_21 - .L_20)
.L_20:
        /*005c*/ 	.word	0x00000000
        /*0060*/ 	.short	0x0001
        /*0062*/ 	.short	0x0008
        /*0064*/ 	.byte	0x00, 0xf0, 0x21, 0x00


	//----- nvinfo : EIATTR_KPARAM_INFO
	.align		4
.L_21:
        /*0068*/ 	.byte	0x04, 0x17
        /*006a*/ 	.short	(.L_23 - .L_22)
.L_22:
        /*006c*/ 	.word	0x00000000
        /*0070*/ 	.short	0x0000
        /*0072*/ 	.short	0x0000
        /*0074*/ 	.byte	0x00, 0xf0, 0x21, 0x00


	//----- nvinfo : EIATTR_MAXREG_COUNT
	.align		4
.L_23:
        /*0078*/ 	.byte	0x03, 0x1b
        /*007a*/ 	.short	0x00ff


	//----- nvinfo : EIATTR_EXIT_INSTR_OFFSETS
	.align		4
        /*007c*/ 	.byte	0x04, 0x1c
        /*007e*/ 	.short	(.L_25 - .L_24)


	//   ....[0]....
.L_24:
        /*0080*/ 	.word	0x00000620


	//   ....[1]....
        /*0084*/ 	.word	0x000006e0


	//----- nvinfo : EIATTR_CTAIDZ_USED
	.align		4
.L_25:
        /*0088*/ 	.byte	0x01, 0x04
	.zero		2


	//----- nvinfo : EIATTR_MAX_THREADS
	.align		4
        /*008c*/ 	.byte	0x04, 0x05
        /*008e*/ 	.short	(.L_27 - .L_26)
.L_26:
        /*0090*/ 	.word	0x00000080
        /*0094*/ 	.word	0x00000001
        /*0098*/ 	.word	0x00000001
.L_27:


//--------------------- .nv.rel.action            --------------------------
	.section	.nv.rel.action,"",@"SHT_CUDA_RELOCINFO"
	.align	8
	.sectionentsize	8
        /*0000*/ 	.byte	0x73, 0x00, 0x00, 0x00, 0x00, 0x00, 0x00, 0x00, 0x00, 0x00, 0x00, 0x11, 0x25, 0x00, 0x05, 0x36


//--------------------- .nv.constant0.triton__0d1d2d3d4de5de --------------------------
	.section	.nv.constant0.triton__0d1d2d3d4de5de,"a",@progbits
	.align	4
.nv.constant0.triton__0d1d2d3d4de5de:
	.zero		392


//--------------------- .text.triton__0d1d2d3d4de5de --------------------------
	.section	.text.triton__0d1d2d3d4de5de,"ax",@progbits
	.sectionflags	@"SHF_BARRIERS=1"
	.sectioninfo	@"SHI_REGISTERS=30"
	.align	128
        .global         triton__0d1d2d3d4de5de
        .type           triton__0d1d2d3d4de5de,@function
        .size           triton__0d1d2d3d4de5de,(.L_x_1 - triton__0d1d2d3d4de5de)
        .other          triton__0d1d2d3d4de5de,@"STO_CUDA_ENTRY STV_DEFAULT"
triton__0d1d2d3d4de5de:
.text.triton__0d1d2d3d4de5de:
[----:B------:R-:W-:-:S02]  /*0000*/  MOV R1, c[0x0][0x28] ;  /* 0x00000a0000017a02 */ /* 0x000fc40000000f00 */
[----:B------:R-:W0:Y:S01]  /*0010*/  S2UR UR4, SR_CTAID.Z ;  /* 0x00000000000479c3 */ /* 0x000e220000002700 */
[----:B------:R-:W1:Y:S01]  /*0020*/  S2R R3, SR_TID.X ;  /* 0x0000000000037919 */ /* 0x000e620000002100 */
[----:B------:R-:W-:Y:S01]  /*0030*/  MOV R0, 0x2 ;  /* 0x0000000200007802 */ /* 0x000fe20000000f00 */
[----:B------:R-:W-:Y:S01]  /*0040*/  CS2R R6, SRZ ;  /* 0x0000000000067805 */ /* 0x000fe2000001ff00 */
[----:B------:R-:W-:-:S04]  /*0050*/  CS2R R8, SRZ ;  /* 0x0000000000087805 */ /* 0x000fc8000001ff00 */
[----:B------:R-:W2:Y:S08]  /*0060*/  S2UR UR5, SR_CTAID.Y ;  /* 0x00000000000579c3 */ /* 0x000eb00000002600 */
[----:B------:R-:W3:Y:S01]  /*0070*/  S2UR UR6, SR_CTAID.X ;  /* 0x00000000000679c3 */ /* 0x000ee20000002500 */
[----:B0-----:R-:W-:Y:S01]  /*0080*/  UIADD3 UR4, UR4, 0x1, URZ ;  /* 0x0000000104047890 */ /* 0x001fe2000fffe03f */
[----:B-1----:R-:W-:-:S02]  /*0090*/  SHF.R.U32.HI R2, RZ, 0x2, R3 ;  /* 0x00000002ff027819 */ /* 0x002fc40000011603 */
[----:B------:R-:W-:Y:S02]  /*00a0*/  SHF.L.U32 R3, R3, 0x3, RZ ;  /* 0x0000000303037819 */ /* 0x000fe400000006ff */
[----:B------:R-:W-:Y:S02]  /*00b0*/  SGXT.U32 R2, R2, 0x5 ;  /* 0x000000050202781a */ /* 0x000fe40000000000 */
[----:B------:R-:W-:Y:S01]  /*00c0*/  LOP3.LUT R3, R3, 0x18, RZ, 0xc0, !PT ;  /* 0x0000001803037812 */ /* 0x000fe200078ec0ff */
[----:B--2---:R-:W-:-:S04]  /*00d0*/  UIMAD UR4, UR4, UR5, URZ ;  /* 0x00000005040472a4 */ /* 0x004fc8000f8e023f */
[----:B------:R-:W-:Y:S02]  /*00e0*/  USHF.L.U32 UR4, UR4, 0x5, URZ ;  /* 0x0000000504047899 */ /* 0x000fe4000800063f */
[----:B---3--:R-:W-:-:S04]  /*00f0*/  USHF.L.U32 UR5, UR6, 0x5, URZ ;  /* 0x0000000506057899 */ /* 0x008fc8000800063f */
[----:B------:R-:W-:Y:S01]  /*0100*/  LOP3.LUT R5, R2, UR4, RZ, 0xfc, !PT ;  /* 0x0000000402057c12 */ /* 0x000fe2000f8efcff */
[----:B------:R-:W-:Y:S01]  /*0110*/  CS2R R10, SRZ ;  /* 0x00000000000a7805 */ /* 0x000fe2000001ff00 */
[----:B------:R-:W-:Y:S01]  /*0120*/  ULDC.64 UR6, c[0x0][0x118] ;  /* 0x0000460000067ab9 */ /* 0x000fe20000000a00 */
[----:B------:R-:W-:Y:S02]  /*0130*/  LOP3.LUT R18, R3, UR5, RZ, 0xfc, !PT ;  /* 0x0000000503127c12 */ /* 0x000fe4000f8efcff */
[C---:B------:R-:W-:Y:S02]  /*0140*/  ISETP.GE.AND P0, PT, R5.reuse, 0xfd0, PT ;  /* 0x00000fd00500780c */ /* 0x040fe40003f06270 */
[C---:B------:R-:W-:Y:S01]  /*0150*/  ISETP.GE.AND P1, PT, R18.reuse, 0x500, PT ;  /* 0x000005001200780c */ /* 0x040fe20003f26270 */
[----:B------:R-:W-:Y:S01]  /*0160*/  IMAD R21, R5, 0x500, R18 ;  /* 0x0000050005157824 */ /* 0x000fe200078e0212 */
[C---:B------:R-:W-:Y:S01]  /*0170*/  ISETP.LT.AND P0, PT, R18.reuse, 0x500, !P0 ;  /* 0x000005001200780c */ /* 0x040fe20004701270 */
[----:B------:R-:W-:Y:S01]  /*0180*/  CS2R R4, SRZ ;  /* 0x0000000000047805 */ /* 0x000fe2000001ff00 */
[----:B------:R-:W-:-:S04]  /*0190*/  IMAD.WIDE R18, R18, R0, c[0x0][0x168] ;  /* 0x00005a0012127625 */ /* 0x000fc800078e0200 */
[----:B------:R-:W-:Y:S01]  /*01a0*/  IMAD.WIDE R16, R21, R0, c[0x0][0x160] ;  /* 0x0000580015107625 */ /* 0x000fe200078e0200 */
[----:B------:R-:W-:Y:S01]  /*01b0*/  CS2R R12, SRZ ;  /* 0x00000000000c7805 */ /* 0x000fe2000001ff00 */
[----:B------:R-:W-:-:S03]  /*01c0*/  CS2R R14, SRZ ;  /* 0x00000000000e7805 */ /* 0x000fc6000001ff00 */
[----:B------:R-:W2:Y:S01]  /*01d0*/  @!P1 LDG.E.EL.128 R8, [R18.64] ;  /* 0x0000000612089981 */ /* 0x000ea2000c2e1d00 */
[----:B------:R-:W-:-:S03]  /*01e0*/  IMAD.WIDE R20, R21, R0, c[0x0][0x170] ;  /* 0x00005c0015147625 */ /* 0x000fc600078e0200 */
[----:B------:R2:W3:Y:S04]  /*01f0*/  @P0 LDG.E.EL.128 R4, [R16.64] ;  /* 0x0000000610040981 */ /* 0x0004e8000c2e1d00 */
[----:B------:R0:W4:Y:S01]  /*0200*/  @P0 LDG.E.EL.128 R12, [R20.64] ;  /* 0x00000006140c0981 */ /* 0x000122000c2e1d00 */
[--C-:B--2---:R-:W-:Y:S02]  /*0210*/  HADD2.F32 R17, -RZ, R8.reuse.H0_H0 ;  /* 0x20000008ff117230 */ /* 0x104fe40000004100 */
[----:B------:R-:W-:Y:S02]  /*0220*/  HADD2.F32 R19, -RZ, R8.H1_H1 ;  /* 0x30000008ff137230 */ /* 0x000fe40000004100 */
[----:B---3--:R-:W-:Y:S02]  /*0230*/  HADD2.F32 R16, -RZ, R4.H0_H0 ;  /* 0x20000004ff107230 */ /* 0x008fe40000004100 */
[----:B------:R-:W-:-:S02]  /*0240*/  HADD2.F32 R22, -RZ, R5.H0_H0 ;  /* 0x20000005ff167230 */ /* 0x000fc40000004100 */
[----:B------:R-:W-:Y:S02]  /*0250*/  HADD2.F32 R5, -RZ, R5.H1_H1 ;  /* 0x30000005ff057230 */ /* 0x000fe40000004100 */
[----:B------:R-:W-:Y:S02]  /*0260*/  HADD2.F32 R23, -RZ, R6.H0_H0 ;  /* 0x20000006ff177230 */ /* 0x000fe40000004100 */
[----:B------:R-:W-:Y:S02]  /*0270*/  HADD2.F32 R18, -RZ, R9.H1_H1 ;  /* 0x30000009ff127230 */ /* 0x000fe40000004100 */
[----:B------:R-:W-:Y:S02]  /*0280*/  HADD2.F32 R8, -RZ, R10.H0_H0 ;  /* 0x2000000aff087230 */ /* 0x000fe40000004100 */
[----:B------:R-:W-:Y:S02]  /*0290*/  HADD2.F32 R4, -RZ, R4.H1_H1 ;  /* 0x30000004ff047230 */ /* 0x000fe40000004100 */
[----:B------:R-:W-:-:S02]  /*02a0*/  HADD2.F32 R24, -RZ, R7.H0_H0 ;  /* 0x20000007ff187230 */ /* 0x000fc40000004100 */
[----:B------:R-:W-:Y:S02]  /*02b0*/  HADD2.F32 R7, -RZ, R7.H1_H1 ;  /* 0x30000007ff077230 */ /* 0x000fe40000004100 */
[----:B------:R-:W-:Y:S01]  /*02c0*/  HADD2.F32 R25, -RZ, R10.H1_H1 ;  /* 0x3000000aff197230 */ /* 0x000fe20000004100 */
[----:B------:R-:W-:Y:S01]  /*02d0*/  FADD R10, R16, R17 ;  /* 0x00000011100a7221 */ /* 0x000fe20000000000 */
[--C-:B------:R-:W-:Y:S02]  /*02e0*/  HADD2.F32 R27, -RZ, R11.reuse.H0_H0 ;  /* 0x2000000bff1b7230 */ /* 0x100fe40000004100 */
[----:B0-----:R-:W-:Y:S01]  /*02f0*/  HADD2.F32 R20, -RZ, R11.H1_H1 ;  /* 0x3000000bff147230 */ /* 0x001fe20000004100 */
[----:B------:R-:W-:Y:S01]  /*0300*/  FADD R18, R18, R5 ;  /* 0x0000000512127221 */ /* 0x000fe20000000000 */
[----:B------:R-:W-:Y:S01]  /*0310*/  FADD R16, R23, R8 ;  /* 0x0000000817107221 */ /* 0x000fe20000000000 */
[----:B----4-:R-:W-:Y:S01]  /*0320*/  HADD2.F32 R5, -RZ, R12.H0_H0 ;  /* 0x2000000cff057230 */ /* 0x010fe20000004100 */
[----:B------:R-:W-:Y:S01]  /*0330*/  FADD R17, R19, R4 ;  /* 0x0000000413117221 */ /* 0x000fe20000000000 */
[----:B------:R-:W-:Y:S01]  /*0340*/  HADD2.F32 R8, -RZ, R15.H0_H0 ;  /* 0x2000000fff087230 */ /* 0x000fe20000004100 */
[----:B------:R-:W-:Y:S01]  /*0350*/  FADD R11, R24, R27 ;  /* 0x0000001b180b7221 */ /* 0x000fe20000000000 */
[----:B------:R-:W-:Y:S01]  /*0360*/  HADD2.F32 R6, -RZ, R6.H1_H1 ;  /* 0x30000006ff067230 */ /* 0x000fe20000004100 */
[----:B------:R-:W-:Y:S01]  /*0370*/  FADD R4, R20, R7 ;  /* 0x0000000714047221 */ /* 0x000fe20000000000 */
[----:B------:R-:W-:-:S02]  /*0380*/  HADD2.F32 R12, -RZ, R12.H1_H1 ;  /* 0x3000000cff0c7230 */ /* 0x000fc40000004100 */
[----:B------:R-:W-:Y:S02]  /*0390*/  HADD2.F32 R15, -RZ, R15.H1_H1 ;  /* 0x3000000fff0f7230 */ /* 0x000fe40000004100 */
[----:B------:R-:W-:Y:S01]  /*03a0*/  HADD2.F32 R21, -RZ, R9.H0_H0 ;  /* 0x20000009ff157230 */ /* 0x000fe20000004100 */
[----:B------:R-:W-:Y:S01]  /*03b0*/  FADD R19, R25, R6 ;  /* 0x0000000619137221 */ /* 0x000fe20000000000 */
[----:B------:R-:W-:Y:S01]  /*03c0*/  FFMA R12, R12, 0.125, R17 ;  /* 0x3e0000000c0c7823 */ /* 0x000fe20000000011 */
[----:B------:R-:W-:Y:S01]  /*03d0*/  FFMA R8, R8, 0.125, R11 ;  /* 0x3e00000008087823 */ /* 0x000fe2000000000b */
[----:B------:R-:W-:Y:S01]  /*03e0*/  FFMA R15, R15, 0.125, R4 ;  /* 0x3e0000000f0f7823 */ /* 0x000fe20000000004 */
[----:B------:R-:W-:Y:S02]  /*03f0*/  HADD2.F32 R6, -RZ, R13.H0_H0 ;  /* 0x2000000dff067230 */ /* 0x000fe40000004100 */
[----:B------:R-:W-:Y:S02]  /*0400*/  HADD2.F32 R7, -RZ, R14.H0_H0 ;  /* 0x2000000eff077230 */ /* 0x000fe40000004100 */
[----:B------:R-:W-:-:S02]  /*0410*/  IMAD R17, R3, 0x28, RZ ;  /* 0x0000002803117824 */ /* 0x000fc400078e02ff */
[----:B------:R-:W-:Y:S01]  /*0420*/  IMAD R4, R2, 0x28, R3 ;  /* 0x0000002802047824 */ /* 0x000fe200078e0203 */
[----:B------:R-:W-:Y:S01]  /*0430*/  LOP3.LUT R3, R3, UR4, RZ, 0xfc, !PT ;  /* 0x0000000403037c12 */ /* 0x000fe2000f8efcff */
[----:B------:R-:W-:Y:S01]  /*0440*/  HADD2.F32 R13, -RZ, R13.H1_H1 ;  /* 0x3000000dff0d7230 */ /* 0x000fe20000004100 */
[----:B------:R-:W-:Y:S01]  /*0450*/  FADD R9, R22, R21 ;  /* 0x0000001516097221 */ /* 0x000fe20000000000 */
[----:B------:R-:W-:Y:S01]  /*0460*/  HADD2.F32 R14, -RZ, R14.H1_H1 ;  /* 0x3000000eff0e7230 */ /* 0x000fe20000004100 */
[----:B------:R-:W-:Y:S01]  /*0470*/  FFMA R5, R5, 0.125, R10 ;  /* 0x3e00000005057823 */ /* 0x000fe2000000000a */
[----:B------:R-:W-:Y:S01]  /*0480*/  F2FP.F16.F32.PACK_AB R15, R15, R8 ;  /* 0x000000080f0f723e */ /* 0x000fe200000000ff */
[----:B------:R-:W-:Y:S01]  /*0490*/  FFMA R6, R6, 0.125, R9 ;  /* 0x3e00000006067823 */ /* 0x000fe20000000009 */
[----:B------:R-:W-:Y:S01]  /*04a0*/  LOP3.LUT R17, R17, R2, RZ, 0xfc, !PT ;  /* 0x0000000211117212 */ /* 0x000fe200078efcff */
[----:B------:R-:W-:Y:S01]  /*04b0*/  FFMA R13, R13, 0.125, R18 ;  /* 0x3e0000000d0d7823 */ /* 0x000fe20000000012 */
[----:B------:R-:W-:Y:S01]  /*04c0*/  LOP3.LUT R8, R2, UR5, RZ, 0xfc, !PT ;  /* 0x0000000502087c12 */ /* 0x000fe2000f8efcff */
[----:B------:R-:W-:Y:S01]  /*04d0*/  FFMA R7, R7, 0.125, R16 ;  /* 0x3e00000007077823 */ /* 0x000fe20000000010 */
[----:B------:R-:W-:Y:S01]  /*04e0*/  ISETP.GE.AND P0, PT, R3, 0xfd0, PT ;  /* 0x00000fd00300780c */ /* 0x000fe20003f06270 */
[----:B------:R-:W-:Y:S01]  /*04f0*/  FFMA R14, R14, 0.125, R19 ;  /* 0x3e0000000e0e7823 */ /* 0x000fe20000000013 */
[----:B------:R-:W-:-:S02]  /*0500*/  F2FP.F16.F32.PACK_AB R5, R12, R5 ;  /* 0x000000050c05723e */ /* 0x000fc400000000ff */
[----:B------:R-:W-:Y:S02]  /*0510*/  SHF.L.U32 R17, R17, 0x1, RZ ;  /* 0x0000000111117819 */ /* 0x000fe400000006ff */
[----:B------:R-:W-:Y:S02]  /*0520*/  ISETP.LT.AND P0, PT, R8, 0x500, !P0 ;  /* 0x000005000800780c */ /* 0x000fe40004701270 */
[----:B------:R-:W-:Y:S02]  /*0530*/  F2FP.F16.F32.PACK_AB R6, R13, R6 ;  /* 0x000000060d06723e */ /* 0x000fe400000000ff */
[----:B------:R-:W-:Y:S01]  /*0540*/  F2FP.F16.F32.PACK_AB R7, R14, R7 ;  /* 0x000000070e07723e */ /* 0x000fe200000000ff */
[----:B------:R0:W-:Y:S01]  /*0550*/  STS.U16 [R17], R5 ;  /* 0x0000000511007388 */ /* 0x0001e20000000400 */
[----:B------:R-:W-:Y:S02]  /*0560*/  PRMT R9, R5, 0x7632, R9 ;  /* 0x0000763205097816 */ /* 0x000fe40000000009 */
[----:B------:R-:W-:-:S02]  /*0570*/  PRMT R10, R6, 0x7632, R10 ;  /* 0x00007632060a7816 */ /* 0x000fc4000000000a */
[----:B------:R-:W-:Y:S02]  /*0580*/  PRMT R11, R7, 0x7632, R11 ;  /* 0x00007632070b7816 */ /* 0x000fe4000000000b */
[----:B0-----:R-:W-:Y:S01]  /*0590*/  PRMT R5, R15, 0x7632, R5 ;  /* 0x000076320f057816 */ /* 0x001fe20000000005 */
[----:B------:R-:W-:Y:S04]  /*05a0*/  STS.U16 [R17+0x50], R9 ;  /* 0x0000500911007388 */ /* 0x000fe80000000400 */
[----:B------:R-:W-:Y:S04]  /*05b0*/  STS.U16 [R17+0xa0], R6 ;  /* 0x0000a00611007388 */ /* 0x000fe80000000400 */
[----:B------:R-:W-:Y:S04]  /*05c0*/  STS.U16 [R17+0xf0], R10 ;  /* 0x0000f00a11007388 */ /* 0x000fe80000000400 */
[----:B------:R-:W-:Y:S04]  /*05d0*/  STS.U16 [R17+0x140], R7 ;  /* 0x0001400711007388 */ /* 0x000fe80000000400 */
[----:B------:R-:W-:Y:S04]  /*05e0*/  STS.U16 [R17+0x190], R11 ;  /* 0x0001900b11007388 */ /* 0x000fe80000000400 */
[----:B------:R-:W-:Y:S04]  /*05f0*/  STS.U16 [R17+0x1e0], R15 ;  /* 0x0001e00f11007388 */ /* 0x000fe80000000400 */
[----:B------:R-:W-:Y:S04]  /*0600*/  STS.U16 [R17+0x230], R5 ;  /* 0x0002300511007388 */ /* 0x000fe80000000400 */
[----:B------:R-:W-:Y:S06]  /*0610*/  BAR.SYNC 0x0 ;  /* 0x0000000000007b1d */ /* 0x000fec0000000000 */
[----:B------:R-:W-:Y:S05]  /*0620*/  @!P0 EXIT ;  /* 0x000000000000894d */ /* 0x000fea0003800000 */
[----:B------:R-:W-:Y:S02]  /*0630*/  SHF.L.U32 R4, R4, 0x1, RZ ;  /* 0x0000000104047819 */ /* 0x000fe400000006ff */
[----:B------:R-:W-:-:S04]  /*0640*/  MOV R2, RZ ;  /* 0x000000ff00027202 */ /* 0x000fc80000000f00 */
[----:B------:R-:W0:Y:S01]  /*0650*/  LDS.128 R4, [R4] ;  /* 0x0000000004047984 */ /* 0x000e220000000c00 */
[----:B------:R-:W-:-:S05]  /*0660*/  IMAD.HI R2, R3, -0x4de9bd37, R2 ;  /* 0xb21642c903027827 */ /* 0x000fca00078e0202 */
[----:B------:R-:W-:-:S04]  /*0670*/  SHF.R.U32.HI R9, RZ, 0x1f, R2 ;  /* 0x0000001fff097819 */ /* 0x000fc80000011602 */
[----:B------:R-:W-:-:S05]  /*0680*/  LEA.HI.SX32 R9, R2, R9, 0x19 ;  /* 0x0000000902097211 */ /* 0x000fca00078fcaff */
[----:B------:R-:W-:-:S04]  /*0690*/  IMAD R3, R9, -0xb8, R3 ;  /* 0xffffff4809037824 */ /* 0x000fc800078e0203 */
[----:B------:R-:W-:-:S04]  /*06a0*/  IMAD R8, R8, 0xb8, R3 ;  /* 0x000000b808087824 */ /* 0x000fc800078e0203 */
[----:B------:R-:W-:-:S04]  /*06b0*/  IMAD R3, R9, 0x39800, R8 ;  /* 0x0003980009037824 */ /* 0x000fc800078e0208 */
[----:B------:R-:W-:-:S05]  /*06c0*/  IMAD.WIDE R2, R3, R0, c[0x0][0x178] ;  /* 0x00005e0003027625 */ /* 0x000fca00078e0200 */
[----:B0-----:R-:W-:Y:S01]  /*06d0*/  STG.E.128 [R2.64], R4 ;  /* 0x0000000402007986 */ /* 0x001fe2000c101d06 */
[----:B------:R-:W-:Y:S05]  /*06e0*/  EXIT ;  /* 0x000000000000794d */ /* 0x000fea0003800000 */
.L_x_0:
[----:B------:R-:W-:-:S00]  /*06f0*/  BRA `(.L_x_0) ;  /* 0xfffffff000007947 */ /* 0x000fc0000383ffff */
[----:B------:R-:W-:-:S00]  /*0700*/  NOP ;  /* 0x0000000000007918 */ /* 0x000fc00000000000 */
[----:B------:R-:W-:-:S00]  /*0710*/  NOP ;  /* 0x0000000000007918 */ /* 0x000fc00000000000 */
[----:B------:R-:W-:-:S00]  /*0720*/  NOP ;  /* 0x0000000000007918 */ /* 0x000fc00000000000 */
[----:B------:R-:W-:-:S00]  /*0730*/  NOP ;  /* 0x0000000000007918 */ /* 0x000fc00000000000 */
[----:B------:R-:W-:-:S00]  /*0740*/  NOP ;  /* 0x0000000000007918 */ /* 0x000fc00000000000 */
[----:B------:R-:W-:-:S00]  /*0750*/  NOP ;  /* 0x0000000000007918 */ /* 0x000fc00000000000 */
[----:B------:R-:W-:-:S00]  /*0760*/  NOP ;  /* 0x0000000000007918 */ /* 0x000fc00000000000 */
[----:B------:R-:W-:-:S00]  /*0770*/  NOP ;  /* 0x0000000000007918 */ /* 0x000fc00000000000 */
.L_x_1:


//--------------------- .nv.shared.triton__0d1d2d3d4de5de --------------------------
	.section	.nv.shared.triton__0d1d2d3d4de5de,"aw",@nobits
	.align	16
